//
// Generated by NVIDIA NVVM Compiler
//
// Compiler Build ID: CL-36424714
// Cuda compilation tools, release 13.0, V13.0.88
// Based on NVVM 20.0.0
//

.version 9.0
.target sm_100
.address_size 64

	// .globl	_Z6kernelPcS_

.visible .entry _Z6kernelPcS_(
	.param .u64 .ptr .align 1 _Z6kernelPcS__param_0,
	.param .u64 .ptr .align 1 _Z6kernelPcS__param_1
)
{
	.reg .b16 	%rs<2>;
	.reg .b32 	%r<2>;
	.reg .b64 	%rd<8>;

	ld.param.u64 	%rd1, [_Z6kernelPcS__param_0];
	ld.param.u64 	%rd2, [_Z6kernelPcS__param_1];
	cvta.to.global.u64 	%rd3, %rd2;
	cvta.to.global.u64 	%rd4, %rd1;
	mov.u32 	%r1, %tid.x;
	cvt.u64.u32 	%rd5, %r1;
	add.s64 	%rd6, %rd4, %rd5;
	ld.global.u8 	%rs1, [%rd6];
	add.s64 	%rd7, %rd3, %rd5;
	st.global.u8 	[%rd7], %rs1;
	ret;

}


// ===== COMPILED SASS (sm_100) =====

	.target	sm_100

	.elftype	@"ET_EXEC"


//--------------------- .note.nv.tkinfo           --------------------------
	.section	.note.nv.tkinfo,"",@"SHT_NOTE"
	.sectionflags	@"SHF_NOTE_NV_TKINFO"
	.tkinfo
        /*0018*/ 	.word	0x00000002
        /*0030*/ 	.string	""
        /*0030*/ 	.string	"ptxas"
        /*0030*/ 	.string	"Cuda compilation tools, release 13.0, V13.0.88"
        /*0030*/ 	.string	"Build cuda_13.0.r13.0/compiler.36424714_0"
        /*0030*/ 	.string	"-arch sm_100 -m 64 "



//--------------------- .note.nv.cuinfo           --------------------------
	.section	.note.nv.cuinfo,"",@"SHT_NOTE"
	.sectionflags	@"SHF_NOTE_NV_CUINFO"
        /*0018*/ 	.short	0x0002
        /*001a*/ 	.short	0x0064
        /*001c*/ 	.short	0x0082
	.zero		2


//--------------------- .nv.info                  --------------------------
	.section	.nv.info,"",@"SHT_CUDA_INFO"
	.align	4


	//----- nvinfo : EIATTR_REGCOUNT
	.align		4
        /*0000*/ 	.byte	0x04, 0x2f
        /*0002*/ 	.short	(.L_1 - .L_0)
	.align		4
.L_0:
        /*0004*/ 	.word	index@(_Z6kernelPcS_)
        /*0008*/ 	.word	0x00000008


	//----- nvinfo : EIATTR_FRAME_SIZE
	.align		4
.L_1:
        /*000c*/ 	.byte	0x04, 0x11
        /*000e*/ 	.short	(.L_3 - .L_2)
	.align		4
.L_2:
        /*0010*/ 	.word	index@(_Z6kernelPcS_)
        /*0014*/ 	.word	0x00000000


	//----- nvinfo : EIATTR_MIN_STACK_SIZE
	.align		4
.L_3:
        /*0018*/ 	.byte	0x04, 0x12
        /*001a*/ 	.short	(.L_5 - .L_4)
	.align		4
.L_4:
        /*001c*/ 	.word	index@(_Z6kernelPcS_)
        /*0020*/ 	.word	0x00000000
.L_5:


//--------------------- .nv.compat                --------------------------
	.section	.nv.compat,"",@"SHT_CUDA_COMPAT_INFO"
	.align	4
        /*0000*/ 	.byte	0x02, 0x09, 0x00, 0x00, 0x02, 0x02, 0x01, 0x00, 0x02, 0x05, 0x05, 0x00, 0x03, 0x07, 0x01, 0x01
        /*0010*/ 	.byte	0x02, 0x03, 0x00, 0x00, 0x02, 0x06, 0x01, 0x00, 0x04, 0x0b, 0x08, 0x00, 0x09, 0x00, 0x00, 0x00
        /*0020*/ 	.byte	0x00, 0x00, 0x00, 0x00


//--------------------- .nv.info._Z6kernelPcS_    --------------------------
	.section	.nv.info._Z6kernelPcS_,"",@"SHT_CUDA_INFO"
	.sectionflags	@""
	.align	4


	//----- nvinfo : EIATTR_CUDA_API_VERSION
	.align		4
        /*0000*/ 	.byte	0x04, 0x37
        /*0002*/ 	.short	(.L_7 - .L_6)
.L_6:
        /*0004*/ 	.word	0x00000082


	//----- nvinfo : EIATTR_KPARAM_INFO
	.align		4
.L_7:
        /*0008*/ 	.byte	0x04, 0x17
        /*000a*/ 	.short	(.L_9 - .L_8)
.L_8:
        /*000c*/ 	.word	0x00000000
        /*0010*/ 	.short	0x0001
        /*0012*/ 	.short	0x0008
        /*0014*/ 	.byte	0x00, 0xf5, 0x21, 0x00


	//----- nvinfo : EIATTR_KPARAM_INFO
	.align		4
.L_9:
        /*0018*/ 	.byte	0x04, 0x17
        /*001a*/ 	.short	(.L_11 - .L_10)
.L_10:
        /*001c*/ 	.word	0x00000000
        /*0020*/ 	.short	0x0000
        /*0022*/ 	.short	0x0000
        /*0024*/ 	.byte	0x00, 0xf5, 0x21, 0x00


	//----- nvinfo : EIATTR_SPARSE_MMA_MASK
	.align		4
.L_11:
        /*0028*/ 	.byte	0x03, 0x50
        /*002a*/ 	.short	0x0000


	//----- nvinfo : EIATTR_MAXREG_COUNT
	.align		4
        /*002c*/ 	.byte	0x03, 0x1b
        /*002e*/ 	.short	0x00ff


	//----- nvinfo : EIATTR_MERCURY_ISA_VERSION
	.align		4
        /*0030*/ 	.byte	0x03, 0x5f
        /*0032*/ 	.short	0x0101


	//----- nvinfo : EIATTR_VRC_CTA_INIT_COUNT
	.align		4
        /*0034*/ 	.byte	0x02, 0x4a
	.zero		1
	.zero		1


	//----- nvinfo : EIATTR_EXIT_INSTR_OFFSETS
	.align		4
        /*0038*/ 	.byte	0x04, 0x1c
        /*003a*/ 	.short	(.L_13 - .L_12)


	//   ....[0]....
.L_12:
        /*003c*/ 	.word	0x000000a0


	//----- nvinfo : EIATTR_CBANK_PARAM_SIZE
	.align		4
.L_13:
        /*0040*/ 	.byte	0x03, 0x19
        /*0042*/ 	.short	0x0010


	//----- nvinfo : EIATTR_PARAM_CBANK
	.align		4
        /*0044*/ 	.byte	0x04, 0x0a
        /*0046*/ 	.short	(.L_15 - .L_14)
	.align		4
.L_14:
        /*0048*/ 	.word	index@(.nv.constant0._Z6kernelPcS_)
        /*004c*/ 	.short	0x0380
        /*004e*/ 	.short	0x0010


	//----- nvinfo : EIATTR_SW_WAR
	.align		4
.L_15:
        /*0050*/ 	.byte	0x04, 0x36
        /*0052*/ 	.short	(.L_17 - .L_16)
.L_16:
        /*0054*/ 	.word	0x00000008
.L_17:


//--------------------- .nv.callgraph             --------------------------
	.section	.nv.callgraph,"",@"SHT_CUDA_CALLGRAPH"
	.align	4
	.sectionentsize	8
	.align		4
        /*0000*/ 	.word	0x00000000
	.align		4
        /*0004*/ 	.word	0xffffffff
	.align		4
        /*0008*/ 	.word	0x00000000
	.align		4
        /*000c*/ 	.word	0xfffffffe
	.align		4
        /*0010*/ 	.word	0x00000000
	.align		4
        /*0014*/ 	.word	0xfffffffd
	.align		4
        /*0018*/ 	.word	0x00000000
	.align		4
        /*001c*/ 	.word	0xfffffffc


//--------------------- .text._Z6kernelPcS_       --------------------------
	.section	.text._Z6kernelPcS_,"ax",@progbits
	.align	128
        .global         _Z6kernelPcS_
        .type           _Z6kernelPcS_,@function
        .size           _Z6kernelPcS_,(.L_x_1 - _Z6kernelPcS_)
        .other          _Z6kernelPcS_,@"STO_CUDA_ENTRY STV_DEFAULT"
_Z6kernelPcS_:
.text._Z6kernelPcS_:
[----:B------:R-:W-:Y:S01]  /*0000*/  LDC R1, c[0x0][0x37c] ;  /* 0x0000df00ff017b82 */ /* 0x000fe20000000800 */
[----:B------:R-:W0:Y:S01]  /*0010*/  S2R R4, SR_TID.X ;  /* 0x0000000000047919 */ /* 0x000e220000002100 */
[----:B------:R-:W0:Y:S01]  /*0020*/  LDCU.128 UR8, c[0x0][0x380] ;  /* 0x00007000ff0877ac */ /* 0x000e220008000c00 */
[----:B------:R-:W1:Y:S01]  /*0030*/  LDCU.64 UR4, c[0x0][0x358] ;  /* 0x00006b00ff0477ac */ /* 0x000e620008000a00 */
[----:B0-----:R-:W-:-:S05]  /*0040*/  IADD3 R2, P0, PT, R4, UR8, RZ ;  /* 0x0000000804027c10 */ /* 0x001fca000ff1e0ff */
[----:B------:R-:W-:-:S06]  /*0050*/  IMAD.X R3, RZ, RZ, UR9, P0 ;  /* 0x00000009ff037e24 */ /* 0x000fcc00080e06ff */
[----:B-1----:R-:W2:Y:S01]  /*0060*/  LDG.E.U8 R3, desc[UR4][R2.64] ;  /* 0x0000000402037981 */ /* 0x002ea2000c1e1100 */
[----:B------:R-:W-:-:S05]  /*0070*/  IADD3 R4, P0, PT, R4, UR10, RZ ;  /* 0x0000000a04047c10 */ /* 0x000fca000ff1e0ff */
[----:B------:R-:W-:-:S05]  /*0080*/  IMAD.X R5, RZ, RZ, UR11, P0 ;  /* 0x0000000bff057e24 */ /* 0x000fca00080e06ff */
[----:B--2---:R-:W-:Y:S01]  /*0090*/  STG.E.U8 desc[UR4][R4.64], R3 ;  /* 0x0000000304007986 */ /* 0x004fe2000c101104 */
[----:B------:R-:W-:Y:S05]  /*00a0*/  EXIT ;  /* 0x000000000000794d */ /* 0x000fea0003800000 */
.L_x_0:
[----:B------:R-:W-:-:S00]  /*00b0*/  BRA `(.L_x_0) ;  /* 0xfffffffc00fc7947 */ /* 0x000fc0000383ffff */
[----:B------:R-:W-:-:S00]  /*00c0*/  NOP ;  /* 0x0000000000007918 */ /* 0x000fc00000000000 */
        /* <DEDUP_REMOVED lines=11> */
.L_x_1:


//--------------------- .nv.shared.reserved.0     --------------------------
	.section	.nv.shared.reserved.0,"aw",@nobits
	.weak		__nv_reservedSMEM_offset_0_alias
	.size		__nv_reservedSMEM_offset_0_alias, 0, 64
	.other		__nv_reservedSMEM_offset_0_alias,@"STO_CUDA_RESERVED_SHARED STV_DEFAULT"
__nv_reservedSMEM_offset_0_alias:
	.zero		0
	.zero		64


//--------------------- .nv.constant0._Z6kernelPcS_ --------------------------
	.section	.nv.constant0._Z6kernelPcS_,"a",@progbits
	.sectionflags	@""
	.align	4
.nv.constant0._Z6kernelPcS_:
	.zero		912


//--------------------- SYMBOLS --------------------------

	.type		.nv.reservedSmem.offset0,@object
	.size		.nv.reservedSmem.offset0,0x4
